//
// Generated by NVIDIA NVVM Compiler
//
// Compiler Build ID: CL-36424714
// Cuda compilation tools, release 13.0, V13.0.88
// Based on NVVM 20.0.0
//

.version 9.0
.target sm_100
.address_size 64

	// .globl	_Z4sumaPiS_S_i

.visible .entry _Z4sumaPiS_S_i(
	.param .u64 .ptr .align 1 _Z4sumaPiS_S_i_param_0,
	.param .u64 .ptr .align 1 _Z4sumaPiS_S_i_param_1,
	.param .u64 .ptr .align 1 _Z4sumaPiS_S_i_param_2,
	.param .u32 _Z4sumaPiS_S_i_param_3
)
{
	.reg .b32 	%r<8>;
	.reg .b64 	%rd<11>;

	ld.param.u64 	%rd1, [_Z4sumaPiS_S_i_param_0];
	ld.param.u64 	%rd2, [_Z4sumaPiS_S_i_param_1];
	ld.param.u64 	%rd3, [_Z4sumaPiS_S_i_param_2];
	cvta.to.global.u64 	%rd4, %rd3;
	cvta.to.global.u64 	%rd5, %rd2;
	cvta.to.global.u64 	%rd6, %rd1;
	mov.u32 	%r1, %tid.x;
	mov.u32 	%r2, %ctaid.x;
	mov.u32 	%r3, %ntid.x;
	mad.lo.s32 	%r4, %r2, %r3, %r1;
	mul.wide.s32 	%rd7, %r4, 4;
	add.s64 	%rd8, %rd6, %rd7;
	ld.global.u32 	%r5, [%rd8];
	add.s64 	%rd9, %rd5, %rd7;
	ld.global.u32 	%r6, [%rd9];
	add.s32 	%r7, %r6, %r5;
	add.s64 	%rd10, %rd4, %rd7;
	st.global.u32 	[%rd10], %r7;
	ret;

}


// ===== COMPILED SASS (sm_100) =====

	.target	sm_100

	.elftype	@"ET_EXEC"


//--------------------- .note.nv.tkinfo           --------------------------
	.section	.note.nv.tkinfo,"",@"SHT_NOTE"
	.sectionflags	@"SHF_NOTE_NV_TKINFO"
	.tkinfo
        /*0018*/ 	.word	0x00000002
        /*0030*/ 	.string	""
        /*0030*/ 	.string	"ptxas"
        /*0030*/ 	.string	"Cuda compilation tools, release 13.0, V13.0.88"
        /*0030*/ 	.string	"Build cuda_13.0.r13.0/compiler.36424714_0"
        /*0030*/ 	.string	"-arch sm_100 -m 64 "



//--------------------- .note.nv.cuinfo           --------------------------
	.section	.note.nv.cuinfo,"",@"SHT_NOTE"
	.sectionflags	@"SHF_NOTE_NV_CUINFO"
        /*0018*/ 	.short	0x0002
        /*001a*/ 	.short	0x0064
        /*001c*/ 	.short	0x0082
	.zero		2


//--------------------- .nv.info                  --------------------------
	.section	.nv.info,"",@"SHT_CUDA_INFO"
	.align	4


	//----- nvinfo : EIATTR_REGCOUNT
	.align		4
        /*0000*/ 	.byte	0x04, 0x2f
        /*0002*/ 	.short	(.L_1 - .L_0)
	.align		4
.L_0:
        /*0004*/ 	.word	index@(_Z4sumaPiS_S_i)
        /*0008*/ 	.word	0x0000000c


	//----- nvinfo : EIATTR_FRAME_SIZE
	.align		4
.L_1:
        /*000c*/ 	.byte	0x04, 0x11
        /*000e*/ 	.short	(.L_3 - .L_2)
	.align		4
.L_2:
        /*0010*/ 	.word	index@(_Z4sumaPiS_S_i)
        /*0014*/ 	.word	0x00000000


	//----- nvinfo : EIATTR_MIN_STACK_SIZE
	.align		4
.L_3:
        /*0018*/ 	.byte	0x04, 0x12
        /*001a*/ 	.short	(.L_5 - .L_4)
	.align		4
.L_4:
        /*001c*/ 	.word	index@(_Z4sumaPiS_S_i)
        /*0020*/ 	.word	0x00000000
.L_5:


//--------------------- .nv.compat                --------------------------
	.section	.nv.compat,"",@"SHT_CUDA_COMPAT_INFO"
	.align	4
        /*0000*/ 	.byte	0x02, 0x09, 0x00, 0x00, 0x02, 0x02, 0x01, 0x00, 0x02, 0x05, 0x05, 0x00, 0x03, 0x07, 0x01, 0x01
        /*0010*/ 	.byte	0x02, 0x03, 0x00, 0x00, 0x02, 0x06, 0x01, 0x00, 0x04, 0x0b, 0x08, 0x00, 0x09, 0x00, 0x00, 0x00
        /*0020*/ 	.byte	0x00, 0x00, 0x00, 0x00


//--------------------- .nv.info._Z4sumaPiS_S_i   --------------------------
	.section	.nv.info._Z4sumaPiS_S_i,"",@"SHT_CUDA_INFO"
	.sectionflags	@""
	.align	4


	//----- nvinfo : EIATTR_CUDA_API_VERSION
	.align		4
        /*0000*/ 	.byte	0x04, 0x37
        /*0002*/ 	.short	(.L_7 - .L_6)
.L_6:
        /*0004*/ 	.word	0x00000082


	//----- nvinfo : EIATTR_KPARAM_INFO
	.align		4
.L_7:
        /*0008*/ 	.byte	0x04, 0x17
        /*000a*/ 	.short	(.L_9 - .L_8)
.L_8:
        /*000c*/ 	.word	0x00000000
        /*0010*/ 	.short	0x0003
        /*0012*/ 	.short	0x0018
        /*0014*/ 	.byte	0x00, 0xf0, 0x11, 0x00


	//----- nvinfo : EIATTR_KPARAM_INFO
	.align		4
.L_9:
        /*0018*/ 	.byte	0x04, 0x17
        /*001a*/ 	.short	(.L_11 - .L_10)
.L_10:
        /*001c*/ 	.word	0x00000000
        /*0020*/ 	.short	0x0002
        /*0022*/ 	.short	0x0010
        /*0024*/ 	.byte	0x00, 0xf5, 0x21, 0x00


	//----- nvinfo : EIATTR_KPARAM_INFO
	.align		4
.L_11:
        /*0028*/ 	.byte	0x04, 0x17
        /*002a*/ 	.short	(.L_13 - .L_12)
.L_12:
        /*002c*/ 	.word	0x00000000
        /*0030*/ 	.short	0x0001
        /*0032*/ 	.short	0x0008
        /*0034*/ 	.byte	0x00, 0xf5, 0x21, 0x00


	//----- nvinfo : EIATTR_KPARAM_INFO
	.align		4
.L_13:
        /*0038*/ 	.byte	0x04, 0x17
        /*003a*/ 	.short	(.L_15 - .L_14)
.L_14:
        /*003c*/ 	.word	0x00000000
        /*0040*/ 	.short	0x0000
        /*0042*/ 	.short	0x0000
        /*0044*/ 	.byte	0x00, 0xf5, 0x21, 0x00


	//----- nvinfo : EIATTR_SPARSE_MMA_MASK
	.align		4
.L_15:
        /*0048*/ 	.byte	0x03, 0x50
        /*004a*/ 	.short	0x0000


	//----- nvinfo : EIATTR_MAXREG_COUNT
	.align		4
        /*004c*/ 	.byte	0x03, 0x1b
        /*004e*/ 	.short	0x00ff


	//----- nvinfo : EIATTR_MERCURY_ISA_VERSION
	.align		4
        /*0050*/ 	.byte	0x03, 0x5f
        /*0052*/ 	.short	0x0101


	//----- nvinfo : EIATTR_VRC_CTA_INIT_COUNT
	.align		4
        /*0054*/ 	.byte	0x02, 0x4a
	.zero		1
	.zero		1


	//----- nvinfo : EIATTR_EXIT_INSTR_OFFSETS
	.align		4
        /*0058*/ 	.byte	0x04, 0x1c
        /*005a*/ 	.short	(.L_17 - .L_16)


	//   ....[0]....
.L_16:
        /*005c*/ 	.word	0x00000100


	//----- nvinfo : EIATTR_CBANK_PARAM_SIZE
	.align		4
.L_17:
        /*0060*/ 	.byte	0x03, 0x19
        /*0062*/ 	.short	0x001c


	//----- nvinfo : EIATTR_PARAM_CBANK
	.align		4
        /*0064*/ 	.byte	0x04, 0x0a
        /*0066*/ 	.short	(.L_19 - .L_18)
	.align		4
.L_18:
        /*0068*/ 	.word	index@(.nv.constant0._Z4sumaPiS_S_i)
        /*006c*/ 	.short	0x0380
        /*006e*/ 	.short	0x001c


	//----- nvinfo : EIATTR_SW_WAR
	.align		4
.L_19:
        /*0070*/ 	.byte	0x04, 0x36
        /*0072*/ 	.short	(.L_21 - .L_20)
.L_20:
        /*0074*/ 	.word	0x00000008
.L_21:


//--------------------- .nv.callgraph             --------------------------
	.section	.nv.callgraph,"",@"SHT_CUDA_CALLGRAPH"
	.align	4
	.sectionentsize	8
	.align		4
        /*0000*/ 	.word	0x00000000
	.align		4
        /*0004*/ 	.word	0xffffffff
	.align		4
        /*0008*/ 	.word	0x00000000
	.align		4
        /*000c*/ 	.word	0xfffffffe
	.align		4
        /*0010*/ 	.word	0x00000000
	.align		4
        /*0014*/ 	.word	0xfffffffd
	.align		4
        /*0018*/ 	.word	0x00000000
	.align		4
        /*001c*/ 	.word	0xfffffffc


//--------------------- .text._Z4sumaPiS_S_i      --------------------------
	.section	.text._Z4sumaPiS_S_i,"ax",@progbits
	.align	128
        .global         _Z4sumaPiS_S_i
        .type           _Z4sumaPiS_S_i,@function
        .size           _Z4sumaPiS_S_i,(.L_x_1 - _Z4sumaPiS_S_i)
        .other          _Z4sumaPiS_S_i,@"STO_CUDA_ENTRY STV_DEFAULT"
_Z4sumaPiS_S_i:
.text._Z4sumaPiS_S_i:
[----:B------:R-:W-:Y:S01]  /*0000*/  LDC R1, c[0x0][0x37c] ;  /* 0x0000df00ff017b82 */ /* 0x000fe20000000800 */
[----:B------:R-:W0:Y:S07]  /*0010*/  S2R R9, SR_TID.X ;  /* 0x0000000000097919 */ /* 0x000e2e0000002100 */
[----:B------:R-:W0:Y:S01]  /*0020*/  S2UR UR6, SR_CTAID.X ;  /* 0x00000000000679c3 */ /* 0x000e220000002500 */
[----:B------:R-:W1:Y:S07]  /*0030*/  LDCU.64 UR4, c[0x0][0x358] ;  /* 0x00006b00ff0477ac */ /* 0x000e6e0008000a00 */
[----:B------:R-:W0:Y:S08]  /*0040*/  LDC R0, c[0x0][0x360] ;  /* 0x0000d800ff007b82 */ /* 0x000e300000000800 */
[----:B------:R-:W2:Y:S08]  /*0050*/  LDC.64 R2, c[0x0][0x380] ;  /* 0x0000e000ff027b82 */ /* 0x000eb00000000a00 */
[----:B------:R-:W3:Y:S01]  /*0060*/  LDC.64 R4, c[0x0][0x388] ;  /* 0x0000e200ff047b82 */ /* 0x000ee20000000a00 */
[----:B0-----:R-:W-:-:S07]  /*0070*/  IMAD R9, R0, UR6, R9 ;  /* 0x0000000600097c24 */ /* 0x001fce000f8e0209 */
[----:B------:R-:W0:Y:S01]  /*0080*/  LDC.64 R6, c[0x0][0x390] ;  /* 0x0000e400ff067b82 */ /* 0x000e220000000a00 */
[----:B--2---:R-:W-:-:S06]  /*0090*/  IMAD.WIDE R2, R9, 0x4, R2 ;  /* 0x0000000409027825 */ /* 0x004fcc00078e0202 */
[----:B-1----:R-:W2:Y:S01]  /*00a0*/  LDG.E R2, desc[UR4][R2.64] ;  /* 0x0000000402027981 */ /* 0x002ea2000c1e1900 */
[----:B---3--:R-:W-:-:S06]  /*00b0*/  IMAD.WIDE R4, R9, 0x4, R4 ;  /* 0x0000000409047825 */ /* 0x008fcc00078e0204 */
[----:B------:R-:W2:Y:S01]  /*00c0*/  LDG.E R5, desc[UR4][R4.64] ;  /* 0x0000000404057981 */ /* 0x000ea2000c1e1900 */
[----:B0-----:R-:W-:Y:S01]  /*00d0*/  IMAD.WIDE R6, R9, 0x4, R6 ;  /* 0x0000000409067825 */ /* 0x001fe200078e0206 */
[----:B--2---:R-:W-:-:S05]  /*00e0*/  IADD3 R9, PT, PT, R2, R5, RZ ;  /* 0x0000000502097210 */ /* 0x004fca0007ffe0ff */
[----:B------:R-:W-:Y:S01]  /*00f0*/  STG.E desc[UR4][R6.64], R9 ;  /* 0x0000000906007986 */ /* 0x000fe2000c101904 */
[----:B------:R-:W-:Y:S05]  /*0100*/  EXIT ;  /* 0x000000000000794d */ /* 0x000fea0003800000 */
.L_x_0:
[----:B------:R-:W-:-:S00]  /*0110*/  BRA `(.L_x_0) ;  /* 0xfffffffc00fc7947 */ /* 0x000fc0000383ffff */
[----:B------:R-:W-:-:S00]  /*0120*/  NOP ;  /* 0x0000000000007918 */ /* 0x000fc00000000000 */
        /* <DEDUP_REMOVED lines=13> */
.L_x_1:


//--------------------- .nv.shared.reserved.0     --------------------------
	.section	.nv.shared.reserved.0,"aw",@nobits
	.weak		__nv_reservedSMEM_offset_0_alias
	.size		__nv_reservedSMEM_offset_0_alias, 0, 64
	.other		__nv_reservedSMEM_offset_0_alias,@"STO_CUDA_RESERVED_SHARED STV_DEFAULT"
__nv_reservedSMEM_offset_0_alias:
	.zero		0
	.zero		64


//--------------------- .nv.constant0._Z4sumaPiS_S_i --------------------------
	.section	.nv.constant0._Z4sumaPiS_S_i,"a",@progbits
	.sectionflags	@""
	.align	4
.nv.constant0._Z4sumaPiS_S_i:
	.zero		924


//--------------------- SYMBOLS --------------------------

	.type		.nv.reservedSmem.offset0,@object
	.size		.nv.reservedSmem.offset0,0x4
